//
// Generated by NVIDIA NVVM Compiler
//
// Compiler Build ID: CL-36424714
// Cuda compilation tools, release 13.0, V13.0.88
// Based on NVVM 20.0.0
//

.version 9.0
.target sm_100
.address_size 64

	// .globl	_Z6matmulPKfPKiS2_S0_S2_S2_PfPiiii

.visible .entry _Z6matmulPKfPKiS2_S0_S2_S2_PfPiiii(
	.param .u64 .ptr .align 1 _Z6matmulPKfPKiS2_S0_S2_S2_PfPiiii_param_0,
	.param .u64 .ptr .align 1 _Z6matmulPKfPKiS2_S0_S2_S2_PfPiiii_param_1,
	.param .u64 .ptr .align 1 _Z6matmulPKfPKiS2_S0_S2_S2_PfPiiii_param_2,
	.param .u64 .ptr .align 1 _Z6matmulPKfPKiS2_S0_S2_S2_PfPiiii_param_3,
	.param .u64 .ptr .align 1 _Z6matmulPKfPKiS2_S0_S2_S2_PfPiiii_param_4,
	.param .u64 .ptr .align 1 _Z6matmulPKfPKiS2_S0_S2_S2_PfPiiii_param_5,
	.param .u64 .ptr .align 1 _Z6matmulPKfPKiS2_S0_S2_S2_PfPiiii_param_6,
	.param .u64 .ptr .align 1 _Z6matmulPKfPKiS2_S0_S2_S2_PfPiiii_param_7,
	.param .u32 _Z6matmulPKfPKiS2_S0_S2_S2_PfPiiii_param_8,
	.param .u32 _Z6matmulPKfPKiS2_S0_S2_S2_PfPiiii_param_9,
	.param .u32 _Z6matmulPKfPKiS2_S0_S2_S2_PfPiiii_param_10
)
{
	.reg .pred 	%p<13>;
	.reg .b32 	%r<42>;
	.reg .b32 	%f<12>;
	.reg .b64 	%rd<32>;

	ld.param.u64 	%rd5, [_Z6matmulPKfPKiS2_S0_S2_S2_PfPiiii_param_0];
	ld.param.u64 	%rd6, [_Z6matmulPKfPKiS2_S0_S2_S2_PfPiiii_param_1];
	ld.param.u64 	%rd7, [_Z6matmulPKfPKiS2_S0_S2_S2_PfPiiii_param_2];
	ld.param.u64 	%rd8, [_Z6matmulPKfPKiS2_S0_S2_S2_PfPiiii_param_3];
	ld.param.u64 	%rd9, [_Z6matmulPKfPKiS2_S0_S2_S2_PfPiiii_param_4];
	ld.param.u64 	%rd10, [_Z6matmulPKfPKiS2_S0_S2_S2_PfPiiii_param_5];
	ld.param.u64 	%rd11, [_Z6matmulPKfPKiS2_S0_S2_S2_PfPiiii_param_6];
	ld.param.u64 	%rd12, [_Z6matmulPKfPKiS2_S0_S2_S2_PfPiiii_param_7];
	ld.param.u32 	%r21, [_Z6matmulPKfPKiS2_S0_S2_S2_PfPiiii_param_8];
	ld.param.u32 	%r22, [_Z6matmulPKfPKiS2_S0_S2_S2_PfPiiii_param_10];
	mov.u32 	%r23, %ctaid.y;
	mov.u32 	%r24, %ntid.y;
	mov.u32 	%r25, %tid.y;
	mad.lo.s32 	%r1, %r23, %r24, %r25;
	mov.u32 	%r26, %ctaid.x;
	mov.u32 	%r27, %ntid.x;
	mov.u32 	%r28, %tid.x;
	mad.lo.s32 	%r2, %r26, %r27, %r28;
	mul.lo.s32 	%r3, %r22, %r1;
	setp.ge.s32 	%p1, %r1, %r21;
	setp.ge.s32 	%p2, %r2, %r22;
	or.pred  	%p3, %p1, %p2;
	@%p3 bra 	$L__BB0_8;
	cvta.to.global.u64 	%rd13, %rd7;
	cvta.to.global.u64 	%rd14, %rd10;
	mul.wide.u32 	%rd15, %r1, 4;
	add.s64 	%rd16, %rd13, %rd15;
	ld.global.u32 	%r37, [%rd16];
	ld.global.u32 	%r5, [%rd16+4];
	mul.wide.s32 	%rd17, %r2, 4;
	add.s64 	%rd18, %rd14, %rd17;
	ld.global.u32 	%r36, [%rd18];
	ld.global.u32 	%r31, [%rd18+4];
	setp.ge.s32 	%p4, %r37, %r5;
	setp.ge.s32 	%p5, %r36, %r31;
	mov.f32 	%f9, 0f00000000;
	mov.b32 	%r41, 0;
	or.pred  	%p6, %p4, %p5;
	@%p6 bra 	$L__BB0_7;
	cvta.to.global.u64 	%rd1, %rd6;
	cvta.to.global.u64 	%rd2, %rd9;
	cvta.to.global.u64 	%rd3, %rd5;
	cvta.to.global.u64 	%rd4, %rd8;
	mov.b32 	%r41, 0;
	mov.f32 	%f9, 0f00000000;
$L__BB0_3:
	add.s32 	%r41, %r41, 1;
	mul.wide.s32 	%rd19, %r37, 4;
	add.s64 	%rd20, %rd1, %rd19;
	ld.global.u32 	%r12, [%rd20];
	mul.wide.s32 	%rd21, %r36, 4;
	add.s64 	%rd22, %rd2, %rd21;
	ld.global.u32 	%r13, [%rd22];
	setp.ne.s32 	%p7, %r12, %r13;
	@%p7 bra 	$L__BB0_5;
	add.s64 	%rd24, %rd3, %rd19;
	ld.global.f32 	%f7, [%rd24];
	add.s64 	%rd26, %rd4, %rd21;
	ld.global.f32 	%f8, [%rd26];
	fma.rn.f32 	%f9, %f7, %f8, %f9;
	add.s32 	%r37, %r37, 1;
	add.s32 	%r36, %r36, 1;
	bra.uni 	$L__BB0_6;
$L__BB0_5:
	setp.ge.s32 	%p8, %r12, %r13;
	setp.lt.s32 	%p9, %r12, %r13;
	selp.u32 	%r33, 1, 0, %p9;
	add.s32 	%r37, %r37, %r33;
	selp.u32 	%r34, 1, 0, %p8;
	add.s32 	%r36, %r36, %r34;
$L__BB0_6:
	setp.lt.s32 	%p10, %r37, %r5;
	setp.lt.s32 	%p11, %r36, %r31;
	and.pred  	%p12, %p10, %p11;
	@%p12 bra 	$L__BB0_3;
$L__BB0_7:
	add.s32 	%r35, %r3, %r2;
	cvta.to.global.u64 	%rd27, %rd11;
	mul.wide.s32 	%rd28, %r35, 4;
	add.s64 	%rd29, %rd27, %rd28;
	st.global.f32 	[%rd29], %f9;
	cvta.to.global.u64 	%rd30, %rd12;
	add.s64 	%rd31, %rd30, %rd28;
	st.global.u32 	[%rd31], %r41;
$L__BB0_8:
	ret;

}


// ===== COMPILED SASS (sm_100) =====

	.target	sm_100

	.elftype	@"ET_EXEC"


//--------------------- .note.nv.tkinfo           --------------------------
	.section	.note.nv.tkinfo,"",@"SHT_NOTE"
	.sectionflags	@"SHF_NOTE_NV_TKINFO"
	.tkinfo
        /*0018*/ 	.word	0x00000002
        /*0030*/ 	.string	""
        /*0030*/ 	.string	"ptxas"
        /*0030*/ 	.string	"Cuda compilation tools, release 13.0, V13.0.88"
        /*0030*/ 	.string	"Build cuda_13.0.r13.0/compiler.36424714_0"
        /*0030*/ 	.string	"-arch sm_100 -m 64 "



//--------------------- .note.nv.cuinfo           --------------------------
	.section	.note.nv.cuinfo,"",@"SHT_NOTE"
	.sectionflags	@"SHF_NOTE_NV_CUINFO"
        /*0018*/ 	.short	0x0002
        /*001a*/ 	.short	0x0064
        /*001c*/ 	.short	0x0082
	.zero		2


//--------------------- .nv.info                  --------------------------
	.section	.nv.info,"",@"SHT_CUDA_INFO"
	.align	4


	//----- nvinfo : EIATTR_REGCOUNT
	.align		4
        /*0000*/ 	.byte	0x04, 0x2f
        /*0002*/ 	.short	(.L_1 - .L_0)
	.align		4
.L_0:
        /*0004*/ 	.word	index@(_Z6matmulPKfPKiS2_S0_S2_S2_PfPiiii)
        /*0008*/ 	.word	0x00000018


	//----- nvinfo : EIATTR_FRAME_SIZE
	.align		4
.L_1:
        /*000c*/ 	.byte	0x04, 0x11
        /*000e*/ 	.short	(.L_3 - .L_2)
	.align		4
.L_2:
        /*0010*/ 	.word	index@(_Z6matmulPKfPKiS2_S0_S2_S2_PfPiiii)
        /*0014*/ 	.word	0x00000000


	//----- nvinfo : EIATTR_MIN_STACK_SIZE
	.align		4
.L_3:
        /*0018*/ 	.byte	0x04, 0x12
        /*001a*/ 	.short	(.L_5 - .L_4)
	.align		4
.L_4:
        /*001c*/ 	.word	index@(_Z6matmulPKfPKiS2_S0_S2_S2_PfPiiii)
        /*0020*/ 	.word	0x00000000
.L_5:


//--------------------- .nv.compat                --------------------------
	.section	.nv.compat,"",@"SHT_CUDA_COMPAT_INFO"
	.align	4
        /*0000*/ 	.byte	0x02, 0x09, 0x00, 0x00, 0x02, 0x02, 0x01, 0x00, 0x02, 0x05, 0x05, 0x00, 0x03, 0x07, 0x01, 0x01
        /*0010*/ 	.byte	0x02, 0x03, 0x00, 0x00, 0x02, 0x06, 0x01, 0x00, 0x04, 0x0b, 0x08, 0x00, 0x09, 0x00, 0x00, 0x00
        /*0020*/ 	.byte	0x00, 0x00, 0x00, 0x00


//--------------------- .nv.info._Z6matmulPKfPKiS2_S0_S2_S2_PfPiiii --------------------------
	.section	.nv.info._Z6matmulPKfPKiS2_S0_S2_S2_PfPiiii,"",@"SHT_CUDA_INFO"
	.sectionflags	@""
	.align	4


	//----- nvinfo : EIATTR_CUDA_API_VERSION
	.align		4
        /*0000*/ 	.byte	0x04, 0x37
        /*0002*/ 	.short	(.L_7 - .L_6)
.L_6:
        /*0004*/ 	.word	0x00000082


	//----- nvinfo : EIATTR_KPARAM_INFO
	.align		4
.L_7:
        /*0008*/ 	.byte	0x04, 0x17
        /*000a*/ 	.short	(.L_9 - .L_8)
.L_8:
        /*000c*/ 	.word	0x00000000
        /*0010*/ 	.short	0x000a
        /*0012*/ 	.short	0x0048
        /*0014*/ 	.byte	0x00, 0xf0, 0x11, 0x00


	//----- nvinfo : EIATTR_KPARAM_INFO
	.align		4
.L_9:
        /*0018*/ 	.byte	0x04, 0x17
        /*001a*/ 	.short	(.L_11 - .L_10)
.L_10:
        /*001c*/ 	.word	0x00000000
        /*0020*/ 	.short	0x0009
        /*0022*/ 	.short	0x0044
        /*0024*/ 	.byte	0x00, 0xf0, 0x11, 0x00


	//----- nvinfo : EIATTR_KPARAM_INFO
	.align		4
.L_11:
        /*0028*/ 	.byte	0x04, 0x17
        /*002a*/ 	.short	(.L_13 - .L_12)
.L_12:
        /*002c*/ 	.word	0x00000000
        /*0030*/ 	.short	0x0008
        /*0032*/ 	.short	0x0040
        /*0034*/ 	.byte	0x00, 0xf0, 0x11, 0x00


	//----- nvinfo : EIATTR_KPARAM_INFO
	.align		4
.L_13:
        /*0038*/ 	.byte	0x04, 0x17
        /*003a*/ 	.short	(.L_15 - .L_14)
.L_14:
        /*003c*/ 	.word	0x00000000
        /*0040*/ 	.short	0x0007
        /*0042*/ 	.short	0x0038
        /*0044*/ 	.byte	0x00, 0xf5, 0x21, 0x00


	//----- nvinfo : EIATTR_KPARAM_INFO
	.align		4
.L_15:
        /*0048*/ 	.byte	0x04, 0x17
        /*004a*/ 	.short	(.L_17 - .L_16)
.L_16:
        /*004c*/ 	.word	0x00000000
        /*0050*/ 	.short	0x0006
        /*0052*/ 	.short	0x0030
        /*0054*/ 	.byte	0x00, 0xf5, 0x21, 0x00


	//----- nvinfo : EIATTR_KPARAM_INFO
	.align		4
.L_17:
        /*0058*/ 	.byte	0x04, 0x17
        /*005a*/ 	.short	(.L_19 - .L_18)
.L_18:
        /*005c*/ 	.word	0x00000000
        /*0060*/ 	.short	0x0005
        /*0062*/ 	.short	0x0028
        /*0064*/ 	.byte	0x00, 0xf5, 0x21, 0x00


	//----- nvinfo : EIATTR_KPARAM_INFO
	.align		4
.L_19:
        /*0068*/ 	.byte	0x04, 0x17
        /*006a*/ 	.short	(.L_21 - .L_20)
.L_20:
        /*006c*/ 	.word	0x00000000
        /*0070*/ 	.short	0x0004
        /*0072*/ 	.short	0x0020
        /*0074*/ 	.byte	0x00, 0xf5, 0x21, 0x00


	//----- nvinfo : EIATTR_KPARAM_INFO
	.align		4
.L_21:
        /*0078*/ 	.byte	0x04, 0x17
        /*007a*/ 	.short	(.L_23 - .L_22)
.L_22:
        /*007c*/ 	.word	0x00000000
        /*0080*/ 	.short	0x0003
        /*0082*/ 	.short	0x0018
        /*0084*/ 	.byte	0x00, 0xf5, 0x21, 0x00


	//----- nvinfo : EIATTR_KPARAM_INFO
	.align		4
.L_23:
        /*0088*/ 	.byte	0x04, 0x17
        /*008a*/ 	.short	(.L_25 - .L_24)
.L_24:
        /*008c*/ 	.word	0x00000000
        /*0090*/ 	.short	0x0002
        /*0092*/ 	.short	0x0010
        /*0094*/ 	.byte	0x00, 0xf5, 0x21, 0x00


	//----- nvinfo : EIATTR_KPARAM_INFO
	.align		4
.L_25:
        /*0098*/ 	.byte	0x04, 0x17
        /*009a*/ 	.short	(.L_27 - .L_26)
.L_26:
        /*009c*/ 	.word	0x00000000
        /*00a0*/ 	.short	0x0001
        /*00a2*/ 	.short	0x0008
        /*00a4*/ 	.byte	0x00, 0xf5, 0x21, 0x00


	//----- nvinfo : EIATTR_KPARAM_INFO
	.align		4
.L_27:
        /*00a8*/ 	.byte	0x04, 0x17
        /*00aa*/ 	.short	(.L_29 - .L_28)
.L_28:
        /*00ac*/ 	.word	0x00000000
        /*00b0*/ 	.short	0x0000
        /*00b2*/ 	.short	0x0000
        /*00b4*/ 	.byte	0x00, 0xf5, 0x21, 0x00


	//----- nvinfo : EIATTR_SPARSE_MMA_MASK
	.align		4
.L_29:
        /*00b8*/ 	.byte	0x03, 0x50
        /*00ba*/ 	.short	0x0000


	//----- nvinfo : EIATTR_MAXREG_COUNT
	.align		4
        /*00bc*/ 	.byte	0x03, 0x1b
        /*00be*/ 	.short	0x00ff


	//----- nvinfo : EIATTR_MERCURY_ISA_VERSION
	.align		4
        /*00c0*/ 	.byte	0x03, 0x5f
        /*00c2*/ 	.short	0x0101


	//----- nvinfo : EIATTR_VRC_CTA_INIT_COUNT
	.align		4
        /*00c4*/ 	.byte	0x02, 0x4a
	.zero		1
	.zero		1


	//----- nvinfo : EIATTR_EXIT_INSTR_OFFSETS
	.align		4
        /*00c8*/ 	.byte	0x04, 0x1c
        /*00ca*/ 	.short	(.L_31 - .L_30)


	//   ....[0]....
.L_30:
        /*00cc*/ 	.word	0x000000d0


	//   ....[1]....
        /*00d0*/ 	.word	0x00000460


	//----- nvinfo : EIATTR_CRS_STACK_SIZE
	.align		4
.L_31:
        /*00d4*/ 	.byte	0x04, 0x1e
        /*00d6*/ 	.short	(.L_33 - .L_32)
.L_32:
        /*00d8*/ 	.word	0x00000000


	//----- nvinfo : EIATTR_CBANK_PARAM_SIZE
	.align		4
.L_33:
        /*00dc*/ 	.byte	0x03, 0x19
        /*00de*/ 	.short	0x004c


	//----- nvinfo : EIATTR_PARAM_CBANK
	.align		4
        /*00e0*/ 	.byte	0x04, 0x0a
        /*00e2*/ 	.short	(.L_35 - .L_34)
	.align		4
.L_34:
        /*00e4*/ 	.word	index@(.nv.constant0._Z6matmulPKfPKiS2_S0_S2_S2_PfPiiii)
        /*00e8*/ 	.short	0x0380
        /*00ea*/ 	.short	0x004c


	//----- nvinfo : EIATTR_SW_WAR
	.align		4
.L_35:
        /*00ec*/ 	.byte	0x04, 0x36
        /*00ee*/ 	.short	(.L_37 - .L_36)
.L_36:
        /*00f0*/ 	.word	0x00000008
.L_37:


//--------------------- .nv.callgraph             --------------------------
	.section	.nv.callgraph,"",@"SHT_CUDA_CALLGRAPH"
	.align	4
	.sectionentsize	8
	.align		4
        /*0000*/ 	.word	0x00000000
	.align		4
        /*0004*/ 	.word	0xffffffff
	.align		4
        /*0008*/ 	.word	0x00000000
	.align		4
        /*000c*/ 	.word	0xfffffffe
	.align		4
        /*0010*/ 	.word	0x00000000
	.align		4
        /*0014*/ 	.word	0xfffffffd
	.align		4
        /*0018*/ 	.word	0x00000000
	.align		4
        /*001c*/ 	.word	0xfffffffc


//--------------------- .text._Z6matmulPKfPKiS2_S0_S2_S2_PfPiiii --------------------------
	.section	.text._Z6matmulPKfPKiS2_S0_S2_S2_PfPiiii,"ax",@progbits
	.align	128
        .global         _Z6matmulPKfPKiS2_S0_S2_S2_PfPiiii
        .type           _Z6matmulPKfPKiS2_S0_S2_S2_PfPiiii,@function
        .size           _Z6matmulPKfPKiS2_S0_S2_S2_PfPiiii,(.L_x_4 - _Z6matmulPKfPKiS2_S0_S2_S2_PfPiiii)
        .other          _Z6matmulPKfPKiS2_S0_S2_S2_PfPiiii,@"STO_CUDA_ENTRY STV_DEFAULT"
_Z6matmulPKfPKiS2_S0_S2_S2_PfPiiii:
.text._Z6matmulPKfPKiS2_S0_S2_S2_PfPiiii:
[----:B------:R-:W-:Y:S01]  /*0000*/  LDC R1, c[0x0][0x37c] ;  /* 0x0000df00ff017b82 */ /* 0x000fe20000000800 */
[----:B------:R-:W0:Y:S07]  /*0010*/  S2R R3, SR_TID.X ;  /* 0x0000000000037919 */ /* 0x000e2e0000002100 */
[----:B------:R-:W1:Y:S01]  /*0020*/  LDC R7, c[0x0][0x364] ;  /* 0x0000d900ff077b82 */ /* 0x000e620000000800 */
[----:B------:R-:W2:Y:S01]  /*0030*/  LDCU UR6, c[0x0][0x3c8] ;  /* 0x00007900ff0677ac */ /* 0x000ea20008000800 */
[----:B------:R-:W1:Y:S01]  /*0040*/  S2R R2, SR_TID.Y ;  /* 0x0000000000027919 */ /* 0x000e620000002200 */
[----:B------:R-:W3:Y:S05]  /*0050*/  LDCU UR7, c[0x0][0x3c0] ;  /* 0x00007800ff0777ac */ /* 0x000eea0008000800 */
[----:B------:R-:W0:Y:S08]  /*0060*/  S2UR UR5, SR_CTAID.X ;  /* 0x00000000000579c3 */ /* 0x000e300000002500 */
[----:B------:R-:W0:Y:S08]  /*0070*/  LDC R0, c[0x0][0x360] ;  /* 0x0000d800ff007b82 */ /* 0x000e300000000800 */
[----:B------:R-:W1:Y:S01]  /*0080*/  S2UR UR4, SR_CTAID.Y ;  /* 0x00000000000479c3 */ /* 0x000e620000002600 */
[----:B0-----:R-:W-:-:S05]  /*0090*/  IMAD R0, R0, UR5, R3 ;  /* 0x0000000500007c24 */ /* 0x001fca000f8e0203 */
[----:B--2---:R-:W-:Y:S01]  /*00a0*/  ISETP.GE.AND P0, PT, R0, UR6, PT ;  /* 0x0000000600007c0c */ /* 0x004fe2000bf06270 */
[----:B-1----:R-:W-:-:S05]  /*00b0*/  IMAD R7, R7, UR4, R2 ;  /* 0x0000000407077c24 */ /* 0x002fca000f8e0202 */
[----:B---3--:R-:W-:-:S13]  /*00c0*/  ISETP.GE.OR P0, PT, R7, UR7, P0 ;  /* 0x0000000707007c0c */ /* 0x008fda0008706670 */
[----:B------:R-:W-:Y:S05]  /*00d0*/  @P0 EXIT ;  /* 0x000000000000094d */ /* 0x000fea0003800000 */
[----:B------:R-:W0:Y:S01]  /*00e0*/  LDC.64 R4, c[0x0][0x3a8] ;  /* 0x0000ea00ff047b82 */ /* 0x000e220000000a00 */
[----:B------:R-:W1:Y:S07]  /*00f0*/  LDCU.64 UR4, c[0x0][0x358] ;  /* 0x00006b00ff0477ac */ /* 0x000e6e0008000a00 */
[----:B------:R-:W2:Y:S01]  /*0100*/  LDC.64 R2, c[0x0][0x390] ;  /* 0x0000e400ff027b82 */ /* 0x000ea20000000a00 */
[----:B0-----:R-:W-:-:S05]  /*0110*/  IMAD.WIDE R4, R0, 0x4, R4 ;  /* 0x0000000400047825 */ /* 0x001fca00078e0204 */
[----:B-1----:R-:W3:Y:S01]  /*0120*/  LDG.E R12, desc[UR4][R4.64] ;  /* 0x00000004040c7981 */ /* 0x002ee2000c1e1900 */
[----:B--2---:R-:W-:-:S03]  /*0130*/  IMAD.WIDE.U32 R2, R7, 0x4, R2 ;  /* 0x0000000407027825 */ /* 0x004fc600078e0002 */
[----:B------:R-:W3:Y:S04]  /*0140*/  LDG.E R9, desc[UR4][R4.64+0x4] ;  /* 0x0000040404097981 */ /* 0x000ee8000c1e1900 */
[----:B------:R-:W2:Y:S04]  /*0150*/  LDG.E R11, desc[UR4][R2.64] ;  /* 0x00000004020b7981 */ /* 0x000ea8000c1e1900 */
[----:B------:R-:W2:Y:S01]  /*0160*/  LDG.E R10, desc[UR4][R2.64+0x4] ;  /* 0x00000404020a7981 */ /* 0x000ea2000c1e1900 */
[----:B------:R-:W-:Y:S01]  /*0170*/  BSSY.RECONVERGENT B0, `(.L_x_0) ;  /* 0x0000026000007945 */ /* 0x000fe20003800200 */
[----:B------:R-:W-:-:S02]  /*0180*/  HFMA2 R8, -RZ, RZ, 0, 0 ;  /* 0x00000000ff087431 */ /* 0x000fc400000001ff */
[----:B------:R-:W-:Y:S01]  /*0190*/  IMAD.MOV.U32 R6, RZ, RZ, RZ ;  /* 0x000000ffff067224 */ /* 0x000fe200078e00ff */
[----:B---3--:R-:W-:-:S04]  /*01a0*/  ISETP.GE.AND P0, PT, R12, R9, PT ;  /* 0x000000090c00720c */ /* 0x008fc80003f06270 */
[----:B--2---:R-:W-:-:S13]  /*01b0*/  ISETP.GE.OR P0, PT, R11, R10, P0 ;  /* 0x0000000a0b00720c */ /* 0x004fda0000706670 */
[----:B------:R-:W-:Y:S05]  /*01c0*/  @P0 BRA `(.L_x_1) ;  /* 0x0000000000800947 */ /* 0x000fea0003800000 */
[----:B------:R-:W0:Y:S01]  /*01d0*/  LDC.64 R2, c[0x0][0x388] ;  /* 0x0000e200ff027b82 */ /* 0x000e220000000a00 */
[----:B------:R-:W-:Y:S01]  /*01e0*/  MOV R6, RZ ;  /* 0x000000ff00067202 */ /* 0x000fe20000000f00 */
[----:B------:R-:W-:-:S06]  /*01f0*/  IMAD.MOV.U32 R8, RZ, RZ, RZ ;  /* 0x000000ffff087224 */ /* 0x000fcc00078e00ff */
[----:B------:R-:W1:Y:S02]  /*0200*/  LDC.64 R4, c[0x0][0x3a0] ;  /* 0x0000e800ff047b82 */ /* 0x000e640000000a00 */
.L_x_2:
[----:B0-----:R-:W-:-:S04]  /*0210*/  IMAD.WIDE R18, R11, 0x4, R2 ;  /* 0x000000040b127825 */ /* 0x001fc800078e0202 */
[----:B-1----:R-:W-:Y:S02]  /*0220*/  IMAD.WIDE R20, R12, 0x4, R4 ;  /* 0x000000040c147825 */ /* 0x002fe400078e0204 */
[----:B------:R-:W2:Y:S04]  /*0230*/  LDG.E R18, desc[UR4][R18.64] ;  /* 0x0000000412127981 */ /* 0x000ea8000c1e1900 */
[----:B------:R-:W2:Y:S02]  /*0240*/  LDG.E R21, desc[UR4][R20.64] ;  /* 0x0000000414157981 */ /* 0x000ea4000c1e1900 */
[----:B--2---:R-:W-:-:S13]  /*0250*/  ISETP.NE.AND P0, PT, R18, R21, PT ;  /* 0x000000151200720c */ /* 0x004fda0003f05270 */
[----:B------:R-:W0:Y:S08]  /*0260*/  @!P0 LDC.64 R16, c[0x0][0x380] ;  /* 0x0000e000ff108b82 */ /* 0x000e300000000a00 */
[----:B------:R-:W1:Y:S01]  /*0270*/  @!P0 LDC.64 R14, c[0x0][0x398] ;  /* 0x0000e600ff0e8b82 */ /* 0x000e620000000a00 */
[----:B0-----:R-:W-:-:S06]  /*0280*/  @!P0 IMAD.WIDE R16, R11, 0x4, R16 ;  /* 0x000000040b108825 */ /* 0x001fcc00078e0210 */
[----:B------:R-:W2:Y:S01]  /*0290*/  @!P0 LDG.E R17, desc[UR4][R16.64] ;  /* 0x0000000410118981 */ /* 0x000ea2000c1e1900 */
[----:B-1----:R-:W-:-:S06]  /*02a0*/  @!P0 IMAD.WIDE R14, R12, 0x4, R14 ;  /* 0x000000040c0e8825 */ /* 0x002fcc00078e020e */
[----:B------:R-:W2:Y:S01]  /*02b0*/  @!P0 LDG.E R14, desc[UR4][R14.64] ;  /* 0x000000040e0e8981 */ /* 0x000ea2000c1e1900 */
[CC--:B------:R-:W-:Y:S02]  /*02c0*/  ISETP.GE.AND P1, PT, R18.reuse, R21.reuse, P0 ;  /* 0x000000151200720c */ /* 0x0c0fe40000726270 */
[----:B------:R-:W-:Y:S01]  /*02d0*/  ISETP.GE.OR P2, PT, R18, R21, !P0 ;  /* 0x000000151200720c */ /* 0x000fe20004746670 */
[----:B------:R-:W-:Y:S01]  /*02e0*/  VIADD R18, R12, 0x1 ;  /* 0x000000010c127836 */ /* 0x000fe20000000000 */
[----:B------:R-:W-:-:S03]  /*02f0*/  IADD3 R13, PT, PT, R11, 0x1, RZ ;  /* 0x000000010b0d7810 */ /* 0x000fc60007ffe0ff */
[----:B------:R-:W-:Y:S01]  /*0300*/  @P0 IMAD.MOV.U32 R20, RZ, RZ, R18 ;  /* 0x000000ffff140224 */ /* 0x000fe200078e0012 */
[----:B------:R-:W-:-:S05]  /*0310*/  @P0 MOV R19, R13 ;  /* 0x0000000d00130202 */ /* 0x000fca0000000f00 */
[----:B------:R-:W-:Y:S02]  /*0320*/  @P1 IADD3 R19, PT, PT, R11, RZ, RZ ;  /* 0x000000ff0b131210 */ /* 0x000fe40007ffe0ff */
[----:B------:R-:W-:Y:S01]  /*0330*/  @!P2 IMAD.MOV R20, RZ, RZ, R12 ;  /* 0x000000ffff14a224 */ /* 0x000fe200078e020c */
[----:B------:R-:W-:Y:S02]  /*0340*/  @!P0 MOV R11, R13 ;  /* 0x0000000d000b8202 */ /* 0x000fe40000000f00 */
[----:B------:R-:W-:Y:S01]  /*0350*/  @!P0 MOV R12, R18 ;  /* 0x00000012000c8202 */ /* 0x000fe20000000f00 */
[----:B------:R-:W-:Y:S01]  /*0360*/  @P0 IMAD.MOV.U32 R11, RZ, RZ, R19 ;  /* 0x000000ffff0b0224 */ /* 0x000fe200078e0013 */
[----:B------:R-:W-:-:S04]  /*0370*/  @P0 MOV R12, R20 ;  /* 0x00000014000c0202 */ /* 0x000fc80000000f00 */
[----:B------:R-:W-:Y:S02]  /*0380*/  ISETP.LT.AND P2, PT, R11, R10, PT ;  /* 0x0000000a0b00720c */ /* 0x000fe40003f41270 */
[----:B------:R-:W-:Y:S02]  /*0390*/  ISETP.GE.AND P1, PT, R12, R9, PT ;  /* 0x000000090c00720c */ /* 0x000fe40003f26270 */
[----:B------:R-:W-:Y:S01]  /*03a0*/  IADD3 R6, PT, PT, R6, 0x1, RZ ;  /* 0x0000000106067810 */ /* 0x000fe20007ffe0ff */
[----:B--2---:R-:W-:-:S10]  /*03b0*/  @!P0 FFMA R8, R17, R14, R8 ;  /* 0x0000000e11088223 */ /* 0x004fd40000000008 */
[----:B------:R-:W-:Y:S05]  /*03c0*/  @!P1 BRA P2, `(.L_x_2) ;  /* 0xfffffffc00909947 */ /* 0x000fea000103ffff */
.L_x_1:
[----:B------:R-:W-:Y:S05]  /*03d0*/  BSYNC.RECONVERGENT B0 ;  /* 0x0000000000007941 */ /* 0x000fea0003800200 */
.L_x_0:
[----:B------:R-:W0:Y:S01]  /*03e0*/  LDC.64 R2, c[0x0][0x3b0] ;  /* 0x0000ec00ff027b82 */ /* 0x000e220000000a00 */
[----:B------:R-:W1:Y:S07]  /*03f0*/  LDCU UR6, c[0x0][0x3c8] ;  /* 0x00007900ff0677ac */ /* 0x000e6e0008000800 */
[----:B------:R-:W2:Y:S01]  /*0400*/  LDC.64 R4, c[0x0][0x3b8] ;  /* 0x0000ee00ff047b82 */ /* 0x000ea20000000a00 */
[----:B-1----:R-:W-:-:S04]  /*0410*/  IMAD R7, R7, UR6, R0 ;  /* 0x0000000607077c24 */ /* 0x002fc8000f8e0200 */
[----:B0-----:R-:W-:-:S05]  /*0420*/  IMAD.WIDE R2, R7, 0x4, R2 ;  /* 0x0000000407027825 */ /* 0x001fca00078e0202 */
[----:B------:R-:W-:Y:S01]  /*0430*/  STG.E desc[UR4][R2.64], R8 ;  /* 0x0000000802007986 */ /* 0x000fe2000c101904 */
[----:B--2---:R-:W-:-:S05]  /*0440*/  IMAD.WIDE R4, R7, 0x4, R4 ;  /* 0x0000000407047825 */ /* 0x004fca00078e0204 */
[----:B------:R-:W-:Y:S01]  /*0450*/  STG.E desc[UR4][R4.64], R6 ;  /* 0x0000000604007986 */ /* 0x000fe2000c101904 */
[----:B------:R-:W-:Y:S05]  /*0460*/  EXIT ;  /* 0x000000000000794d */ /* 0x000fea0003800000 */
.L_x_3:
[----:B------:R-:W-:-:S00]  /*0470*/  BRA `(.L_x_3) ;  /* 0xfffffffc00fc7947 */ /* 0x000fc0000383ffff */
[----:B------:R-:W-:-:S00]  /*0480*/  NOP ;  /* 0x0000000000007918 */ /* 0x000fc00000000000 */
[----:B------:R-:W-:-:S00]  /*0490*/  NOP ;  /* 0x0000000000007918 */ /* 0x000fc00000000000 */
[----:B------:R-:W-:-:S00]  /*04a0*/  NOP ;  /* 0x0000000000007918 */ /* 0x000fc00000000000 */
[----:B------:R-:W-:-:S00]  /*04b0*/  NOP ;  /* 0x0000000000007918 */ /* 0x000fc00000000000 */
[----:B------:R-:W-:-:S00]  /*04c0*/  NOP ;  /* 0x0000000000007918 */ /* 0x000fc00000000000 */
[----:B------:R-:W-:-:S00]  /*04d0*/  NOP ;  /* 0x0000000000007918 */ /* 0x000fc00000000000 */
[----:B------:R-:W-:-:S00]  /*04e0*/  NOP ;  /* 0x0000000000007918 */ /* 0x000fc00000000000 */
[----:B------:R-:W-:-:S00]  /*04f0*/  NOP ;  /* 0x0000000000007918 */ /* 0x000fc00000000000 */
.L_x_4:


//--------------------- .nv.shared.reserved.0     --------------------------
	.section	.nv.shared.reserved.0,"aw",@nobits
	.weak		__nv_reservedSMEM_offset_0_alias
	.size		__nv_reservedSMEM_offset_0_alias, 0, 64
	.other		__nv_reservedSMEM_offset_0_alias,@"STO_CUDA_RESERVED_SHARED STV_DEFAULT"
__nv_reservedSMEM_offset_0_alias:
	.zero		0
	.zero		64


//--------------------- .nv.constant0._Z6matmulPKfPKiS2_S0_S2_S2_PfPiiii --------------------------
	.section	.nv.constant0._Z6matmulPKfPKiS2_S0_S2_S2_PfPiiii,"a",@progbits
	.sectionflags	@""
	.align	4
.nv.constant0._Z6matmulPKfPKiS2_S0_S2_S2_PfPiiii:
	.zero		972


//--------------------- SYMBOLS --------------------------

	.type		.nv.reservedSmem.offset0,@object
	.size		.nv.reservedSmem.offset0,0x4
